	.headerflags	@"EF_CUDA_TEXMODE_UNIFIED EF_CUDA_64BIT_ADDRESS EF_CUDA_ACCELERATORS EF_CUDA_SM90 EF_CUDA_VIRTUAL_SM(EF_CUDA_SM90)"
	.elftype	@"ET_EXEC"


//--------------------- .nv.info                  --------------------------
	.section	.nv.info,"",@"SHT_CUDA_INFO"
	.align	4


	//----- nvinfo : EIATTR_REGCOUNT
	.align		4
        /*0000*/ 	.byte	0x04, 0x2f
        /*0002*/ 	.short	(.L_3 - .L_2)
	.align		4
.L_2:
        /*0004*/ 	.word	index@(triton_poi_fused__native_batch_norm_legit_no_training_add_relu_10)
        /*0008*/ 	.word	0x00000020


	//----- nvinfo : EIATTR_MIN_STACK_SIZE
	.align		4
.L_3:
        /*000c*/ 	.byte	0x04, 0x12
        /*000e*/ 	.short	(.L_5 - .L_4)
	.align		4
.L_4:
        /*0010*/ 	.word	index@(triton_poi_fused__native_batch_norm_legit_no_training_add_relu_10)
        /*0014*/ 	.word	0x00000000


	//----- nvinfo : EIATTR_FRAME_SIZE
	.align		4
.L_5:
        /*0018*/ 	.byte	0x04, 0x11
        /*001a*/ 	.short	(.L_7 - .L_6)
	.align		4
.L_6:
        /*001c*/ 	.word	index@(triton_poi_fused__native_batch_norm_legit_no_training_add_relu_10)
        /*0020*/ 	.word	0x00000000


	//----- nvinfo : EIATTR_MIN_STACK_SIZE
	.align		4
.L_7:
        /*0024*/ 	.byte	0x04, 0x12
        /*0026*/ 	.short	(.L_9 - .L_8)
	.align		4
.L_8:
        /*0028*/ 	.word	index@(triton_poi_fused__native_batch_norm_legit_no_training_add_relu_10)
        /*002c*/ 	.word	0x00000000
.L_9:


//--------------------- .nv.info.triton_poi_fused__native_batch_norm_legit_no_training_add_relu_10 --------------------------
	.section	.nv.info.triton_poi_fused__native_batch_norm_legit_no_training_add_relu_10,"",@"SHT_CUDA_INFO"
	.sectionflags	@""
	.align	4


	//----- nvinfo : EIATTR_CUDA_API_VERSION
	.align		4
        /*0000*/ 	.byte	0x04, 0x37
        /*0002*/ 	.short	(.L_11 - .L_10)
.L_10:
        /*0004*/ 	.word	0x0000007c


	//----- nvinfo : EIATTR_KPARAM_INFO
	.align		4
.L_11:
        /*0008*/ 	.byte	0x04, 0x17
        /*000a*/ 	.short	(.L_13 - .L_12)
.L_12:
        /*000c*/ 	.word	0x00000000
        /*0010*/ 	.short	0x0009
        /*0012*/ 	.short	0x0044
        /*0014*/ 	.byte	0x00, 0xf0, 0x11, 0x00


	//----- nvinfo : EIATTR_KPARAM_INFO
	.align		4
.L_13:
        /*0018*/ 	.byte	0x04, 0x17
        /*001a*/ 	.short	(.L_15 - .L_14)
.L_14:
        /*001c*/ 	.word	0x00000000
        /*0020*/ 	.short	0x0008
        /*0022*/ 	.short	0x0040
        /*0024*/ 	.byte	0x00, 0xf0, 0x11, 0x00


	//----- nvinfo : EIATTR_KPARAM_INFO
	.align		4
.L_15:
        /*0028*/ 	.byte	0x04, 0x17
        /*002a*/ 	.short	(.L_17 - .L_16)
.L_16:
        /*002c*/ 	.word	0x00000000
        /*0030*/ 	.short	0x0007
        /*0032*/ 	.short	0x0038
        /*0034*/ 	.byte	0x00, 0xf4, 0x21, 0x00


	//----- nvinfo : EIATTR_KPARAM_INFO
	.align		4
.L_17:
        /*0038*/ 	.byte	0x04, 0x17
        /*003a*/ 	.short	(.L_19 - .L_18)
.L_18:
        /*003c*/ 	.word	0x00000000
        /*0040*/ 	.short	0x0006
        /*0042*/ 	.short	0x0030
        /*0044*/ 	.byte	0x00, 0xf4, 0x21, 0x00


	//----- nvinfo : EIATTR_KPARAM_INFO
	.align		4
.L_19:
        /*0048*/ 	.byte	0x04, 0x17
        /*004a*/ 	.short	(.L_21 - .L_20)
.L_20:
        /*004c*/ 	.word	0x00000000
        /*0050*/ 	.short	0x0005
        /*0052*/ 	.short	0x0028
        /*0054*/ 	.byte	0x00, 0xf4, 0x21, 0x00


	//----- nvinfo : EIATTR_KPARAM_INFO
	.align		4
.L_21:
        /*0058*/ 	.byte	0x04, 0x17
        /*005a*/ 	.short	(.L_23 - .L_22)
.L_22:
        /*005c*/ 	.word	0x00000000
        /*0060*/ 	.short	0x0004
        /*0062*/ 	.short	0x0020
        /*0064*/ 	.byte	0x00, 0xf4, 0x21, 0x00


	//----- nvinfo : EIATTR_KPARAM_INFO
	.align		4
.L_23:
        /*0068*/ 	.byte	0x04, 0x17
        /*006a*/ 	.short	(.L_25 - .L_24)
.L_24:
        /*006c*/ 	.word	0x00000000
        /*0070*/ 	.short	0x0003
        /*0072*/ 	.short	0x0018
        /*0074*/ 	.byte	0x00, 0xf4, 0x21, 0x00


	//----- nvinfo : EIATTR_KPARAM_INFO
	.align		4
.L_25:
        /*0078*/ 	.byte	0x04, 0x17
        /*007a*/ 	.short	(.L_27 - .L_26)
.L_26:
        /*007c*/ 	.word	0x00000000
        /*0080*/ 	.short	0x0002
        /*0082*/ 	.short	0x0010
        /*0084*/ 	.byte	0x00, 0xf4, 0x21, 0x00


	//----- nvinfo : EIATTR_KPARAM_INFO
	.align		4
.L_27:
        /*0088*/ 	.byte	0x04, 0x17
        /*008a*/ 	.short	(.L_29 - .L_28)
.L_28:
        /*008c*/ 	.word	0x00000000
        /*0090*/ 	.short	0x0001
        /*0092*/ 	.short	0x0008
        /*0094*/ 	.byte	0x00, 0xf4, 0x21, 0x00


	//----- nvinfo : EIATTR_KPARAM_INFO
	.align		4
.L_29:
        /*0098*/ 	.byte	0x04, 0x17
        /*009a*/ 	.short	(.L_31 - .L_30)
.L_30:
        /*009c*/ 	.word	0x00000000
        /*00a0*/ 	.short	0x0000
        /*00a2*/ 	.short	0x0000
        /*00a4*/ 	.byte	0x00, 0xf4, 0x21, 0x00


	//----- nvinfo : EIATTR_SPARSE_MMA_MASK
	.align		4
.L_31:
        /*00a8*/ 	.byte	0x03, 0x50
        /*00aa*/ 	.short	0x0000


	//----- nvinfo : EIATTR_MAXREG_COUNT
	.align		4
        /*00ac*/ 	.byte	0x03, 0x1b
        /*00ae*/ 	.short	0x00ff


	//----- nvinfo : EIATTR_EXIT_INSTR_OFFSETS
	.align		4
        /*00b0*/ 	.byte	0x04, 0x1c
        /*00b2*/ 	.short	(.L_33 - .L_32)


	//   ....[0]....
.L_32:
        /*00b4*/ 	.word	0x00001030


	//   ....[1]....
        /*00b8*/ 	.word	0x00001070


	//----- nvinfo : EIATTR_REQNTID
	.align		4
.L_33:
        /*00bc*/ 	.byte	0x04, 0x10
        /*00be*/ 	.short	(.L_35 - .L_34)
.L_34:
        /*00c0*/ 	.word	0x00000080
        /*00c4*/ 	.word	0x00000001
        /*00c8*/ 	.word	0x00000001


	//----- nvinfo : EIATTR_CBANK_PARAM_SIZE
	.align		4
.L_35:
        /*00cc*/ 	.byte	0x03, 0x19
        /*00ce*/ 	.short	0x0048


	//----- nvinfo : EIATTR_PARAM_CBANK
	.align		4
        /*00d0*/ 	.byte	0x04, 0x0a
        /*00d2*/ 	.short	(.L_37 - .L_36)
	.align		4
.L_36:
        /*00d4*/ 	.word	index@(.nv.constant0.triton_poi_fused__native_batch_norm_legit_no_training_add_relu_10)
        /*00d8*/ 	.short	0x0210
        /*00da*/ 	.short	0x0048


	//----- nvinfo : EIATTR_SW_WAR
	.align		4
.L_37:
        /*00dc*/ 	.byte	0x04, 0x36
        /*00de*/ 	.short	(.L_39 - .L_38)
.L_38:
        /*00e0*/ 	.word	0x00000008
.L_39:


//--------------------- .nv.callgraph             --------------------------
	.section	.nv.callgraph,"",@"SHT_CUDA_CALLGRAPH"
	.align	4
	.sectionentsize	8
	.align		4
        /*0000*/ 	.word	0x00000000
	.align		4
        /*0004*/ 	.word	0xffffffff
	.align		4
        /*0008*/ 	.word	0x00000000
	.align		4
        /*000c*/ 	.word	0xfffffffe
	.align		4
        /*0010*/ 	.word	0x00000000
	.align		4
        /*0014*/ 	.word	0xfffffffd
	.align		4
        /*0018*/ 	.word	0x00000000
	.align		4
        /*001c*/ 	.word	0xfffffffc


//--------------------- .nv.constant4             --------------------------
	.section	.nv.constant4,"a",@progbits
	.align	8
	.align		8
.nv.constant4:
        /*0000*/ 	.dword	_$_str
	.align		8
        /*0008*/ 	.dword	_$_str_$_2


//--------------------- .text.triton_poi_fused__native_batch_norm_legit_no_training_add_relu_10 --------------------------
	.section	.text.triton_poi_fused__native_batch_norm_legit_no_training_add_relu_10,"ax",@progbits
	.sectionflags	@"SHF_BARRIERS=1"
	.align	128
        .global         triton_poi_fused__native_batch_norm_legit_no_training_add_relu_10
        .type           triton_poi_fused__native_batch_norm_legit_no_training_add_relu_10,@function
        .size           triton_poi_fused__native_batch_norm_legit_no_training_add_relu_10,(.L_x_1 - triton_poi_fused__native_batch_norm_legit_no_training_add_relu_10)
        .other          triton_poi_fused__native_batch_norm_legit_no_training_add_relu_10,@"STO_CUDA_ENTRY STV_DEFAULT"
triton_poi_fused__native_batch_norm_legit_no_training_add_relu_10:
.text.triton_poi_fused__native_batch_norm_legit_no_training_add_relu_10:
[----:B------:R-:W0:Y:S01]  /*0000*/  LDC R1, c[0x0][0x28] ;  /* 0x00000a00ff017b82 */ /* 0x000e220000000800 */
[----:B------:R-:W1:Y:S07]  /*0010*/  S2R R25, SR_CTAID.Y ;  /* 0x0000000000197919 */ /* 0x000e6e0000002600 */
[----:B------:R-:W2:Y:S01]  /*0020*/  LDC.64 R14, c[0x0][0x210] ;  /* 0x00008400ff0e7b82 */ /* 0x000ea20000000a00 */
[----:B------:R-:W-:Y:S02]  /*0030*/  CS2R R8, SRZ ;  /* 0x0000000000087805 */ /* 0x000fe4000001ff00 */
[----:B------:R-:W-:Y:S01]  /*0040*/  CS2R R10, SRZ ;  /* 0x00000000000a7805 */ /* 0x000fe2000001ff00 */
[----:B------:R-:W3:Y:S01]  /*0050*/  S2R R2, SR_TID.X ;  /* 0x0000000000027919 */ /* 0x000ee20000002100 */
[----:B------:R-:W-:Y:S01]  /*0060*/  ULDC.64 UR6, c[0x0][0x208] ;  /* 0x0000820000067ab9 */ /* 0x000fe20000000a00 */
[----:B------:R-:W4:Y:S02]  /*0070*/  S2R R24, SR_CTAID.X ;  /* 0x0000000000187919 */ /* 0x000f240000002500 */
[----:B------:R-:W5:Y:S08]  /*0080*/  LDC.64 R12, c[0x0][0x218] ;  /* 0x00008600ff0c7b82 */ /* 0x000f700000000a00 */
[----:B------:R-:W2:Y:S01]  /*0090*/  LDC.64 R22, c[0x0][0x220] ;  /* 0x00008800ff167b82 */ /* 0x000ea20000000a00 */
[----:B-1----:R-:W-:-:S02]  /*00a0*/  IMAD.SHL.U32 R25, R25, 0x20, RZ ;  /* 0x0000002019197824 */ /* 0x002fc400078e00ff */
[----:B---3--:R-:W-:Y:S01]  /*00b0*/  IMAD.SHL.U32 R28, R2, 0x4, RZ ;  /* 0x00000004021c7824 */ /* 0x008fe200078e00ff */
[----:B------:R-:W-:Y:S01]  /*00c0*/  SHF.R.U32.HI R20, RZ, 0x3, R2 ;  /* 0x00000003ff147819 */ /* 0x000fe20000011602 */
[----:B----4-:R-:W-:-:S03]  /*00d0*/  IMAD.SHL.U32 R24, R24, 0x20, RZ ;  /* 0x0000002018187824 */ /* 0x010fc600078e00ff */
[----:B------:R-:W-:Y:S02]  /*00e0*/  LOP3.LUT R3, R25, 0x1c, R28, 0xf8, !PT ;  /* 0x0000001c19037812 */ /* 0x000fe400078ef81c */
[----:B------:R-:W-:Y:S02]  /*00f0*/  SGXT.U32 R20, R20, 0x4 ;  /* 0x000000041414781a */ /* 0x000fe40000000000 */
[----:B------:R-:W-:Y:S02]  /*0100*/  SHF.R.S32.HI R0, RZ, 0x1f, R3 ;  /* 0x0000001fff007819 */ /* 0x000fe40000011403 */
[----:B------:R-:W-:Y:S02]  /*0110*/  ISETP.GE.AND P0, PT, R3, 0x40, PT ;  /* 0x000000400300780c */ /* 0x000fe40003f06270 */
[----:B------:R-:W-:-:S04]  /*0120*/  LEA.HI R0, R0, R3, RZ, 0x4 ;  /* 0x0000000300007211 */ /* 0x000fc800078f20ff */
[C---:B------:R-:W-:Y:S01]  /*0130*/  LOP3.LUT R2, R0.reuse, 0xfffffff0, RZ, 0xc0, !PT ;  /* 0xfffffff000027812 */ /* 0x040fe200078ec0ff */
[----:B------:R-:W-:-:S04]  /*0140*/  IMAD.SHL.U32 R0, R0, 0x100, RZ ;  /* 0x0000010000007824 */ /* 0x000fc800078e00ff */
[----:B------:R-:W-:Y:S01]  /*0150*/  IMAD.IADD R3, R3, 0x1, -R2 ;  /* 0x0000000103037824 */ /* 0x000fe200078e0a02 */
[----:B------:R-:W-:Y:S02]  /*0160*/  LOP3.LUT R0, R0, 0xfffff000, RZ, 0xc0, !PT ;  /* 0xfffff00000007812 */ /* 0x000fe400078ec0ff */
[----:B------:R-:W-:-:S03]  /*0170*/  LOP3.LUT R2, R24, R20, RZ, 0xfc, !PT ;  /* 0x0000001418027212 */ /* 0x000fc600078efcff */
[----:B------:R-:W-:Y:S01]  /*0180*/  IMAD.IADD R5, R3, 0x1, R0 ;  /* 0x0000000103057824 */ /* 0x000fe200078e0200 */
[C---:B------:R-:W-:Y:S02]  /*0190*/  ISETP.LT.AND P2, PT, R2.reuse, 0x100, !P0 ;  /* 0x000001000200780c */ /* 0x040fe40004741270 */
[----:B------:R-:W-:Y:S01]  /*01a0*/  LOP3.LUT R0, R24, 0x10, R20, 0xfe, !PT ;  /* 0x0000001018007812 */ /* 0x000fe200078efe14 */
[----:B------:R-:W-:Y:S01]  /*01b0*/  IMAD R2, R2, 0x10, R5 ;  /* 0x0000001002027824 */ /* 0x000fe200078e0205 */
[----:B------:R-:W-:Y:S02]  /*01c0*/  CS2R R16, SRZ ;  /* 0x0000000000107805 */ /* 0x000fe4000001ff00 */
[----:B------:R-:W-:Y:S02]  /*01d0*/  CS2R R18, SRZ ;  /* 0x0000000000127805 */ /* 0x000fe4000001ff00 */
[----:B------:R-:W-:Y:S01]  /*01e0*/  ISETP.LT.AND P1, PT, R0, 0x100, !P0 ;  /* 0x000001000000780c */ /* 0x000fe20004721270 */
[----:B--2---:R-:W-:-:S04]  /*01f0*/  IMAD.WIDE R26, R2, 0x4, R14 ;  /* 0x00000004021a7825 */ /* 0x004fc800078e020e */
[C---:B-----5:R-:W-:Y:S01]  /*0200*/  IMAD.WIDE R12, R3.reuse, 0x4, R12 ;  /* 0x00000004030c7825 */ /* 0x060fe200078e020c */
[----:B------:R1:W2:Y:S03]  /*0210*/  @P2 LDG.E.EL.128 R8, desc[UR6][R26.64] ;  /* 0x000000061a082981 */ /* 0x0002a6000c2e1d00 */
[----:B------:R-:W-:Y:S01]  /*0220*/  IMAD R0, R0, 0x10, R5 ;  /* 0x0000001000007824 */ /* 0x000fe200078e0205 */
[----:B------:R3:W2:Y:S01]  /*0230*/  @!P0 LDG.E.EL.128 R16, desc[UR6][R12.64] ;  /* 0x000000060c108981 */ /* 0x0006a2000c2e1d00 */
[----:B0-----:R-:W-:-:S04]  /*0240*/  IMAD.WIDE R22, R3, 0x4, R22 ;  /* 0x0000000403167825 */ /* 0x001fc800078e0216 */
[----:B-1----:R-:W-:Y:S01]  /*0250*/  IMAD.WIDE R26, R0, 0x4, R14 ;  /* 0x00000004001a7825 */ /* 0x002fe200078e020e */
[----:B------:R-:W-:Y:S02]  /*0260*/  CS2R R14, SRZ ;  /* 0x00000000000e7805 */ /* 0x000fe4000001ff00 */
[----:B---3--:R-:W-:-:S06]  /*0270*/  CS2R R12, SRZ ;  /* 0x00000000000c7805 */ /* 0x008fcc000001ff00 */
[----:B------:R-:W3:Y:S01]  /*0280*/  @!P0 LDG.E.EL.128 R12, desc[UR6][R22.64] ;  /* 0x00000006160c8981 */ /* 0x000ee2000c2e1d00 */
[----:B------:R-:W-:Y:S02]  /*0290*/  CS2R R4, SRZ ;  /* 0x0000000000047805 */ /* 0x000fe4000001ff00 */
[----:B------:R-:W-:-:S06]  /*02a0*/  CS2R R6, SRZ ;  /* 0x0000000000067805 */ /* 0x000fcc000001ff00 */
[----:B------:R0:W4:Y:S01]  /*02b0*/  @P1 LDG.E.EL.128 R4, desc[UR6][R26.64] ;  /* 0x000000061a041981 */ /* 0x000122000c2e1d00 */
[----:B---3--:R-:W-:Y:S01]  /*02c0*/  FADD R29, R12, 9.9999997473787516356e-06 ;  /* 0x3727c5ac0c1d7421 */ /* 0x008fe20000000000 */
[----:B------:R-:W-:-:S03]  /*02d0*/  FADD R21, R13, 9.9999997473787516356e-06 ;  /* 0x3727c5ac0d157421 */ /* 0x000fc60000000000 */
[----:B0-----:R-:W0:Y:S01]  /*02e0*/  MUFU.SQRT R27, R29 ;  /* 0x0000001d001b7308 */ /* 0x001e220000002000 */
[----:B------:R-:W-:-:S07]  /*02f0*/  FADD R26, R15, 9.9999997473787516356e-06 ;  /* 0x3727c5ac0f1a7421 */ /* 0x000fce0000000000 */
[----:B------:R-:W1:Y:S08]  /*0300*/  MUFU.SQRT R21, R21 ;  /* 0x0000001500157308 */ /* 0x000e700000002000 */
[----:B------:R-:W3:Y:S01]  /*0310*/  MUFU.SQRT R26, R26 ;  /* 0x0000001a001a7308 */ /* 0x000ee20000002000 */
[----:B0-----:R-:W-:Y:S01]  /*0320*/  FSETP.GT.AND P5, PT, R27, 8.50705917302346158658e+37, PT ;  /* 0x7e8000001b00780b */ /* 0x001fe20003fa4000 */
[----:B------:R-:W-:Y:S01]  /*0330*/  FADD R15, R14, 9.9999997473787516356e-06 ;  /* 0x3727c5ac0e0f7421 */ /* 0x000fe20000000000 */
[----:B-1----:R-:W-:-:S02]  /*0340*/  FSETP.GT.AND P6, PT, R21, 8.50705917302346158658e+37, PT ;  /* 0x7e8000001500780b */ /* 0x002fc40003fc4000 */
[----:B------:R-:W-:Y:S01]  /*0350*/  LOP3.LUT R12, R24, 0x1c, R28, 0xf8, !PT ;  /* 0x0000001c180c7812 */ /* 0x000fe200078ef81c */
[----:B------:R-:W-:Y:S02]  /*0360*/  IMAD.MOV.U32 R24, RZ, RZ, 0x3e800000 ;  /* 0x3e800000ff187424 */ /* 0x000fe400078e00ff */
[----:B------:R-:W0:Y:S01]  /*0370*/  MUFU.SQRT R28, R15 ;  /* 0x0000000f001c7308 */ /* 0x000e220000002000 */
[----:B------:R-:W-:-:S05]  /*0380*/  FSETP.GEU.AND P3, PT, R27, 1.175494350822287508e-38, PT ;  /* 0x008000001b00780b */ /* 0x000fca0003f6e000 */
[----:B------:R-:W-:Y:S01]  /*0390*/  @P5 FMUL R27, R27, 0.25 ;  /* 0x3e8000001b1b5820 */ /* 0x000fe20000400000 */
[----:B---3--:R-:W-:Y:S02]  /*03a0*/  FSETP.GT.AND P4, PT, R26, 8.50705917302346158658e+37, PT ;  /* 0x7e8000001a00780b */ /* 0x008fe40003f84000 */
[C---:B------:R-:W-:Y:S02]  /*03b0*/  FSEL R23, R24.reuse, 1, P5 ;  /* 0x3f80000018177808 */ /* 0x040fe40002800000 */
[C---:B------:R-:W-:Y:S01]  /*03c0*/  FSETP.GEU.AND P5, PT, R21.reuse, 1.175494350822287508e-38, PT ;  /* 0x008000001500780b */ /* 0x040fe20003fae000 */
[----:B------:R-:W-:Y:S01]  /*03d0*/  @P6 FMUL R21, R21, 0.25 ;  /* 0x3e80000015156820 */ /* 0x000fe20000400000 */
[----:B------:R-:W-:Y:S02]  /*03e0*/  FSEL R22, R24, 1, P6 ;  /* 0x3f80000018167808 */ /* 0x000fe40003000000 */
[----:B------:R-:W-:Y:S02]  /*03f0*/  FSETP.GEU.AND P6, PT, R26, 1.175494350822287508e-38, PT ;  /* 0x008000001a00780b */ /* 0x000fe40003fce000 */
[----:B------:R-:W-:-:S02]  /*0400*/  LOP3.LUT R14, R25, R20, RZ, 0xfc, !PT ;  /* 0x00000014190e7212 */ /* 0x000fc400078efcff */
[----:B------:R-:W-:Y:S01]  /*0410*/  LOP3.LUT R13, R25, 0x10, R20, 0xfe, !PT ;  /* 0x00000010190d7812 */ /* 0x000fe200078efe14 */
[----:B------:R-:W-:Y:S01]  /*0420*/  @P4 FMUL R26, R26, 0.25 ;  /* 0x3e8000001a1a4820 */ /* 0x000fe20000400000 */
[----:B------:R-:W-:Y:S02]  /*0430*/  FSEL R25, R24, 1, P4 ;  /* 0x3f80000018197808 */ /* 0x000fe40002000000 */
[----:B0-----:R-:W-:-:S05]  /*0440*/  FSETP.GT.AND P4, PT, R28, 8.50705917302346158658e+37, PT ;  /* 0x7e8000001c00780b */ /* 0x001fca0003f84000 */
[----:B------:R-:W-:Y:S01]  /*0450*/  @!P6 FMUL R26, R26, 16777216 ;  /* 0x4b8000001a1ae820 */ /* 0x000fe20000400000 */
[----:B------:R-:W-:Y:S01]  /*0460*/  @!P6 FMUL R25, R25, 16777216 ;  /* 0x4b8000001919e820 */ /* 0x000fe20000400000 */
[----:B------:R-:W-:Y:S01]  /*0470*/  FSETP.GEU.AND P6, PT, R28, 1.175494350822287508e-38, PT ;  /* 0x008000001c00780b */ /* 0x000fe20003fce000 */
[----:B--2---:R-:W-:Y:S01]  /*0480*/  FADD R15, -R16, R8 ;  /* 0x00000008100f7221 */ /* 0x004fe20000000100 */
[----:B------:R-:W-:Y:S02]  /*0490*/  FADD R20, -R17, R9 ;  /* 0x0000000911147221 */ /* 0x000fe40000000100 */
[----:B------:R-:W0:Y:S02]  /*04a0*/  LDC.64 R8, c[0x0][0x228] ;  /* 0x00008a00ff087b82 */ /* 0x000e240000000a00 */
[----:B------:R-:W-:Y:S01]  /*04b0*/  @P4 FMUL R28, R28, 0.25 ;  /* 0x3e8000001c1c4820 */ /* 0x000fe20000400000 */
[----:B------:R-:W-:Y:S01]  /*04c0*/  @!P5 FMUL R21, R21, 16777216 ;  /* 0x4b8000001515d820 */ /* 0x000fe20000400000 */
[----:B------:R-:W1:Y:S01]  /*04d0*/  MUFU.RCP R26, R26 ;  /* 0x0000001a001a7308 */ /* 0x000e620000001000 */
[----:B----4-:R-:W-:-:S04]  /*04e0*/  FADD R16, -R16, R4 ;  /* 0x0000000410107221 */ /* 0x010fc80000000100 */
[----:B------:R-:W-:Y:S01]  /*04f0*/  @!P6 FMUL R28, R28, 16777216 ;  /* 0x4b8000001c1ce820 */ /* 0x000fe20000400000 */
[C---:B------:R-:W-:Y:S01]  /*0500*/  FADD R11, -R19.reuse, R11 ;  /* 0x0000000b130b7221 */ /* 0x040fe20000000100 */
[----:B------:R-:W-:Y:S01]  /*0510*/  FADD R7, -R19, R7 ;  /* 0x0000000713077221 */ /* 0x000fe20000000100 */
[----:B------:R2:W3:Y:S01]  /*0520*/  MUFU.RCP R4, R21 ;  /* 0x0000001500047308 */ /* 0x0004e20000001000 */
[----:B------:R-:W-:-:S07]  /*0530*/  @!P3 FMUL R27, R27, 16777216 ;  /* 0x4b8000001b1bb820 */ /* 0x000fce0000400000 */
[----:B------:R4:W5:Y:S01]  /*0540*/  MUFU.RCP R19, R28 ;  /* 0x0000001c00137308 */ /* 0x0009620000001000 */
[C---:B--2---:R-:W-:Y:S01]  /*0550*/  FADD R21, -R18.reuse, R10 ;  /* 0x0000000a12157221 */ /* 0x044fe20000000100 */
[----:B------:R-:W-:Y:S01]  /*0560*/  FADD R18, -R18, R6 ;  /* 0x0000000612127221 */ /* 0x000fe20000000100 */
[----:B------:R-:W-:Y:S01]  /*0570*/  FSEL R6, R24, 1, P4 ;  /* 0x3f80000018067808 */ /* 0x000fe20002000000 */
[----:B----4-:R-:W2:Y:S04]  /*0580*/  LDC.64 R28, c[0x0][0x230] ;  /* 0x00008c00ff1c7b82 */ /* 0x010ea80000000a00 */
[----:B------:R-:W4:Y:S01]  /*0590*/  MUFU.RCP R27, R27 ;  /* 0x0000001b001b7308 */ /* 0x000f220000001000 */
[----:B------:R-:W-:Y:S01]  /*05a0*/  @!P5 FMUL R22, R22, 16777216 ;  /* 0x4b8000001616d820 */ /* 0x000fe20000400000 */
[----:B-1----:R-:W-:Y:S01]  /*05b0*/  FMUL R26, R26, R25 ;  /* 0x000000191a1a7220 */ /* 0x002fe20000400000 */
[----:B------:R-:W-:Y:S01]  /*05c0*/  @!P6 FMUL R6, R6, 16777216 ;  /* 0x4b8000000606e820 */ /* 0x000fe20000400000 */
[----:B------:R-:W-:Y:S01]  /*05d0*/  FADD R17, -R17, R5 ;  /* 0x0000000511117221 */ /* 0x000fe20000000100 */
[----:B---3--:R-:W-:Y:S01]  /*05e0*/  FMUL R24, R4, R22 ;  /* 0x0000001604187220 */ /* 0x008fe20000400000 */
[----:B------:R-:W-:Y:S01]  /*05f0*/  FMUL R22, R26, R7 ;  /* 0x000000071a167220 */ /* 0x000fe20000400000 */
[----:B-----5:R-:W-:Y:S01]  /*0600*/  FMUL R19, R19, R6 ;  /* 0x0000000613137220 */ /* 0x020fe20000400000 */
[----:B------:R-:W-:-:S02]  /*0610*/  CS2R R4, SRZ ;  /* 0x0000000000047805 */ /* 0x000fc4000001ff00 */
[----:B------:R-:W-:Y:S01]  /*0620*/  CS2R R6, SRZ ;  /* 0x0000000000067805 */ /* 0x000fe2000001ff00 */
[----:B------:R-:W-:Y:S01]  /*0630*/  @!P3 FMUL R23, R23, 16777216 ;  /* 0x4b8000001717b820 */ /* 0x000fe20000400000 */
[----:B0-----:R-:W-:-:S04]  /*0640*/  IMAD.WIDE R8, R3, 0x4, R8 ;  /* 0x0000000403087825 */ /* 0x001fc800078e0208 */
[----:B----4-:R-:W-:Y:S01]  /*0650*/  FMUL R27, R27, R23 ;  /* 0x000000171b1b7220 */ /* 0x010fe20000400000 */
[----:B------:R-:W-:Y:S01]  /*0660*/  FMUL R23, R26, R11 ;  /* 0x0000000b1a177220 */ /* 0x000fe20000400000 */
[----:B------:R0:W3:Y:S01]  /*0670*/  @!P0 LDG.E.EL.128 R4, desc[UR6][R8.64] ;  /* 0x0000000608048981 */ /* 0x0000e2000c2e1d00 */
[----:B------:R-:W-:Y:S01]  /*0680*/  CS2R R10, SRZ ;  /* 0x00000000000a7805 */ /* 0x000fe2000001ff00 */
[----:B--2---:R-:W-:Y:S01]  /*0690*/  IMAD.WIDE R28, R3, 0x4, R28 ;  /* 0x00000004031c7825 */ /* 0x004fe200078e021c */
[----:B0-----:R-:W-:-:S06]  /*06a0*/  CS2R R8, SRZ ;  /* 0x0000000000087805 */ /* 0x001fcc000001ff00 */
[----:B------:R-:W3:Y:S01]  /*06b0*/  @!P0 LDG.E.EL.128 R8, desc[UR6][R28.64] ;  /* 0x000000061c088981 */ /* 0x000ee2000c2e1d00 */
[----:B------:R-:W-:-:S04]  /*06c0*/  SHF.R.S32.HI R3, RZ, 0x1f, R14 ;  /* 0x0000001fff037819 */ /* 0x000fc8000001140e */
[----:B------:R-:W-:Y:S02]  /*06d0*/  LEA.HI R25, R3, R14, RZ, 0x4 ;  /* 0x0000000e03197211 */ /* 0x000fe400078f20ff */
[----:B------:R-:W0:Y:S01]  /*06e0*/  S2R R3, SR_TID.X ;  /* 0x0000000000037919 */ /* 0x000e220000002100 */
[C---:B------:R-:W-:Y:S01]  /*06f0*/  FMUL R26, R24.reuse, R17 ;  /* 0x00000011181a7220 */ /* 0x040fe20000400000 */
[C---:B------:R-:W-:Y:S01]  /*0700*/  LOP3.LUT R17, R25.reuse, 0xfffff0, RZ, 0xc0, !PT ;  /* 0x00fffff019117812 */ /* 0x040fe200078ec0ff */
[----:B------:R-:W-:Y:S02]  /*0710*/  IMAD.SHL.U32 R25, R25, 0x400, RZ ;  /* 0x0000040019197824 */ /* 0x000fe400078e00ff */
[----:B------:R-:W-:Y:S01]  /*0720*/  FMUL R24, R24, R20 ;  /* 0x0000001418187220 */ /* 0x000fe20000400000 */
[----:B------:R-:W-:Y:S01]  /*0730*/  ISETP.GE.AND P0, PT, R12, 0x100, PT ;  /* 0x000001000c00780c */ /* 0x000fe20003f06270 */
[----:B------:R-:W-:Y:S01]  /*0740*/  IMAD.IADD R17, R14, 0x1, -R17 ;  /* 0x000000010e117824 */ /* 0x000fe200078e0a11 */
[----:B------:R-:W-:-:S02]  /*0750*/  LOP3.LUT R20, R25, 0xffffc000, RZ, 0xc0, !PT ;  /* 0xffffc00019147812 */ /* 0x000fc400078ec0ff */
[----:B------:R-:W-:Y:S01]  /*0760*/  ISETP.LT.AND P3, PT, R14, 0x40, !P0 ;  /* 0x000000400e00780c */ /* 0x000fe20004761270 */
[----:B------:R-:W1:Y:S02]  /*0770*/  S2UR UR5, SR_CgaCtaId ;  /* 0x00000000000579c3 */ /* 0x000e640000008800 */
[----:B------:R-:W-:Y:S01]  /*0780*/  IMAD R14, R17, 0x100, R20 ;  /* 0x00000100110e7824 */ /* 0x000fe200078e0214 */
[----:B------:R-:W-:Y:S01]  /*0790*/  SHF.R.S32.HI R20, RZ, 0x1f, R13 ;  /* 0x0000001fff147819 */ /* 0x000fe2000001140d */
[----:B------:R-:W-:-:S03]  /*07a0*/  FMUL R17, R27, R16 ;  /* 0x000000101b117220 */ /* 0x000fc60000400000 */
[----:B------:R-:W-:Y:S01]  /*07b0*/  LEA.HI R20, R20, R13, RZ, 0x4 ;  /* 0x0000000d14147211 */ /* 0x000fe200078f20ff */
[----:B------:R-:W-:-:S03]  /*07c0*/  FMUL R15, R27, R15 ;  /* 0x0000000f1b0f7220 */ /* 0x000fc60000400000 */
[C---:B------:R-:W-:Y:S01]  /*07d0*/  LOP3.LUT R16, R20.reuse, 0xfffff0, RZ, 0xc0, !PT ;  /* 0x00fffff014107812 */ /* 0x040fe200078ec0ff */
[----:B------:R-:W-:Y:S01]  /*07e0*/  IMAD.SHL.U32 R20, R20, 0x400, RZ ;  /* 0x0000040014147824 */ /* 0x000fe200078e00ff */
[----:B------:R-:W-:-:S03]  /*07f0*/  ISETP.LT.AND P0, PT, R13, 0x40, !P0 ;  /* 0x000000400d00780c */ /* 0x000fc60004701270 */
[----:B------:R-:W-:Y:S01]  /*0800*/  IMAD.IADD R13, R13, 0x1, -R16 ;  /* 0x000000010d0d7824 */ /* 0x000fe200078e0a10 */
[----:B------:R-:W-:Y:S01]  /*0810*/  LOP3.LUT R20, R20, 0xffffc000, RZ, 0xc0, !PT ;  /* 0xffffc00014147812 */ /* 0x000fe200078ec0ff */
[----:B------:R-:W-:-:S04]  /*0820*/  UMOV UR4, 0x400 ;  /* 0x0000040000047882 */ /* 0x000fc80000000000 */
[----:B------:R-:W-:Y:S01]  /*0830*/  IMAD R13, R13, 0x100, R20 ;  /* 0x000001000d0d7824 */ /* 0x000fe200078e0214 */
[----:B-1----:R-:W-:Y:S01]  /*0840*/  UPRMT UR4, UR5, 0x654, UR4 ;  /* 0x0000065405047896 */ /* 0x002fe20008000004 */
[-CC-:B---3--:R-:W-:Y:S01]  /*0850*/  FFMA R16, R15, R4.reuse, R8.reuse ;  /* 0x000000040f107223 */ /* 0x188fe20000000008 */
[----:B------:R-:W-:Y:S01]  /*0860*/  FFMA R4, R17, R4, R8 ;  /* 0x0000000411047223 */ /* 0x000fe20000000008 */
[----:B0-----:R-:W-:Y:S01]  /*0870*/  SHF.R.U32.HI R17, RZ, 0x3, R3 ;  /* 0x00000003ff117819 */ /* 0x001fe20000011603 */
[----:B------:R-:W-:Y:S02]  /*0880*/  IMAD.SHL.U32 R8, R3, 0x80, RZ ;  /* 0x0000008003087824 */ /* 0x000fe400078e00ff */
[C---:B------:R-:W-:Y:S01]  /*0890*/  FMUL R15, R19.reuse, R18 ;  /* 0x00000012130f7220 */ /* 0x040fe20000400000 */
[----:B------:R-:W-:Y:S01]  /*08a0*/  FMUL R19, R19, R21 ;  /* 0x0000001513137220 */ /* 0x000fe20000400000 */
[----:B------:R-:W-:Y:S02]  /*08b0*/  SGXT.U32 R17, R17, 0x4 ;  /* 0x000000041111781a */ /* 0x000fe40000000000 */
[----:B------:R-:W-:Y:S01]  /*08c0*/  LOP3.LUT R20, R8, 0x380, RZ, 0xc0, !PT ;  /* 0x0000038008147812 */ /* 0x000fe200078ec0ff */
[-CC-:B------:R-:W-:Y:S01]  /*08d0*/  FFMA R8, R24, R5.reuse, R9.reuse ;  /* 0x0000000518087223 */ /* 0x180fe20000000009 */
[----:B------:R-:W-:Y:S01]  /*08e0*/  FSETP.GEU.AND P4, PT, R16, RZ, PT ;  /* 0x000000ff1000720b */ /* 0x000fe20003f8e000 */
[----:B------:R-:W-:Y:S01]  /*08f0*/  FFMA R9, R26, R5, R9 ;  /* 0x000000051a097223 */ /* 0x000fe20000000009 */
[-CC-:B------:R-:W-:Y:S01]  /*0900*/  FFMA R5, R19, R6.reuse, R10.reuse ;  /* 0x0000000613057223 */ /* 0x180fe2000000000a */
[----:B------:R-:W-:Y:S01]  /*0910*/  FFMA R15, R15, R6, R10 ;  /* 0x000000060f0f7223 */ /* 0x000fe2000000000a */
[----:B------:R-:W-:Y:S01]  /*0920*/  LOP3.LUT R21, R20, R17, RZ, 0xfc, !PT ;  /* 0x0000001114157212 */ /* 0x000fe200078efcff */
[----:B------:R-:W-:Y:S01]  /*0930*/  FFMA R6, R23, R7, R11 ;  /* 0x0000000717067223 */ /* 0x000fe2000000000b */
[----:B------:R-:W-:-:S02]  /*0940*/  FSEL R10, R16, RZ, P4 ;  /* 0x000000ff100a7208 */ /* 0x000fc40002000000 */
[----:B------:R-:W0:Y:S01]  /*0950*/  LDC.64 R16, c[0x0][0x238] ;  /* 0x00008e00ff107b82 */ /* 0x000e220000000a00 */
[----:B------:R-:W-:Y:S01]  /*0960*/  LOP3.LUT R23, R20, 0x20, RZ, 0xfc, !PT ;  /* 0x0000002014177812 */ /* 0x000fe200078efcff */
[----:B------:R-:W-:Y:S01]  /*0970*/  FFMA R19, R22, R7, R11 ;  /* 0x0000000716137223 */ /* 0x000fe2000000000b */
[C---:B------:R-:W-:Y:S02]  /*0980*/  LOP3.LUT R24, R20.reuse, 0x40, RZ, 0xfc, !PT ;  /* 0x0000004014187812 */ /* 0x040fe400078efcff */
[C---:B------:R-:W-:Y:S02]  /*0990*/  LOP3.LUT R22, R20.reuse, 0x60, RZ, 0xfc, !PT ;  /* 0x0000006014167812 */ /* 0x040fe400078efcff */
[----:B------:R-:W-:Y:S02]  /*09a0*/  LEA.HI R18, R20, UR4, RZ, 0x1d ;  /* 0x0000000414127c11 */ /* 0x000fe4000f8fe8ff */
[----:B------:R-:W-:Y:S02]  /*09b0*/  SHF.R.U32.HI R23, RZ, 0x5, R23 ;  /* 0x00000005ff177819 */ /* 0x000fe40000011617 */
[----:B------:R-:W-:-:S02]  /*09c0*/  SHF.R.U32.HI R24, RZ, 0x5, R24 ;  /* 0x00000005ff187819 */ /* 0x000fc40000011618 */
[----:B------:R-:W-:Y:S02]  /*09d0*/  SHF.R.U32.HI R22, RZ, 0x5, R22 ;  /* 0x00000005ff167819 */ /* 0x000fe40000011616 */
[----:B------:R-:W-:Y:S01]  /*09e0*/  FSETP.GEU.AND P6, PT, R5, RZ, PT ;  /* 0x000000ff0500720b */ /* 0x000fe20003fce000 */
[----:B------:R-:W-:Y:S01]  /*09f0*/  IMAD R27, R21, 0x4, R18 ;  /* 0x00000004151b7824 */ /* 0x000fe200078e0212 */
[----:B------:R-:W-:Y:S02]  /*0a00*/  LEA R26, R23, UR4, 0x2 ;  /* 0x00000004171a7c11 */ /* 0x000fe4000f8e10ff */
[----:B------:R-:W-:Y:S02]  /*0a10*/  LEA R18, R24, UR4, 0x2 ;  /* 0x0000000418127c11 */ /* 0x000fe4000f8e10ff */
[----:B------:R-:W-:Y:S02]  /*0a20*/  FSETP.GEU.AND P4, PT, R8, RZ, PT ;  /* 0x000000ff0800720b */ /* 0x000fe40003f8e000 */
[----:B------:R-:W-:-:S02]  /*0a30*/  LEA R7, R22, UR4, 0x2 ;  /* 0x0000000416077c11 */ /* 0x000fc4000f8e10ff */
[----:B------:R-:W-:Y:S02]  /*0a40*/  FSEL R28, R5, RZ, P6 ;  /* 0x000000ff051c7208 */ /* 0x000fe40003000000 */
[----:B------:R-:W-:Y:S01]  /*0a50*/  FSETP.GEU.AND P6, PT, R6, RZ, PT ;  /* 0x000000ff0600720b */ /* 0x000fe20003fce000 */
[C---:B------:R-:W-:Y:S01]  /*0a60*/  IMAD R26, R21.reuse, 0x4, R26 ;  /* 0x00000004151a7824 */ /* 0x040fe200078e021a */
[----:B------:R-:W-:Y:S01]  /*0a70*/  FSETP.GEU.AND P5, PT, R4, RZ, PT ;  /* 0x000000ff0400720b */ /* 0x000fe20003fae000 */
[----:B------:R1:W-:Y:S01]  /*0a80*/  STS [R27], R10 ;  /* 0x0000000a1b007388 */ /* 0x0003e20000000800 */
[----:B------:R-:W-:Y:S01]  /*0a90*/  FSEL R29, R8, RZ, P4 ;  /* 0x000000ff081d7208 */ /* 0x000fe20002000000 */
[C---:B------:R-:W-:Y:S01]  /*0aa0*/  IMAD R25, R21.reuse, 0x4, R18 ;  /* 0x0000000415197824 */ /* 0x040fe200078e0212 */
[----:B------:R-:W-:Y:S01]  /*0ab0*/  FSEL R4, R4, RZ, P5 ;  /* 0x000000ff04047208 */ /* 0x000fe20002800000 */
[----:B------:R-:W-:Y:S02]  /*0ac0*/  IMAD R18, R21, 0x4, R7 ;  /* 0x0000000415127824 */ /* 0x000fe400078e0207 */
[----:B------:R-:W-:Y:S01]  /*0ad0*/  VIADD R8, R12, 0x2000 ;  /* 0x000020000c087836 */ /* 0x000fe20000000000 */
[----:B------:R-:W-:Y:S01]  /*0ae0*/  STS [R26+0x80], R29 ;  /* 0x0000801d1a007388 */ /* 0x000fe20000000800 */
[----:B-1----:R-:W-:-:S03]  /*0af0*/  FSEL R10, R6, RZ, P6 ;  /* 0x000000ff060a7208 */ /* 0x002fc60003000000 */
[----:B------:R-:W-:Y:S01]  /*0b00*/  STS [R25+0x100], R28 ;  /* 0x0001001c19007388 */ /* 0x000fe20000000800 */
[----:B------:R-:W-:Y:S01]  /*0b10*/  IMAD.IADD R11, R8, 0x1, R14 ;  /* 0x00000001080b7824 */ /* 0x000fe200078e020e */
[----:B------:R-:W-:Y:S02]  /*0b20*/  CS2R R6, SRZ ;  /* 0x0000000000067805 */ /* 0x000fe4000001ff00 */
[----:B------:R0:W-:Y:S04]  /*0b30*/  STS [R18+0x180], R10 ;  /* 0x0001800a12007388 */ /* 0x0001e80000000800 */
[----:B------:R1:W-:Y:S01]  /*0b40*/  STS [R27+0x40], R4 ;  /* 0x000040041b007388 */ /* 0x0003e20000000800 */
[----:B0-----:R-:W-:Y:S01]  /*0b50*/  IMAD.WIDE R10, R11, 0x4, R16 ;  /* 0x000000040b0a7825 */ /* 0x001fe200078e0210 */
[----:B-1----:R-:W-:-:S06]  /*0b60*/  CS2R R4, SRZ ;  /* 0x0000000000047805 */ /* 0x002fcc000001ff00 */
[----:B------:R0:W2:Y:S01]  /*0b70*/  @P3 LDG.E.EL.128 R4, desc[UR6][R10.64] ;  /* 0x000000060a043981 */ /* 0x0000a2000c2e1d00 */
[----:B------:R-:W-:-:S04]  /*0b80*/  FSETP.GEU.AND P4, PT, R9, RZ, PT ;  /* 0x000000ff0900720b */ /* 0x000fc80003f8e000 */
[----:B------:R-:W-:Y:S01]  /*0b90*/  FSEL R29, R9, RZ, P4 ;  /* 0x000000ff091d7208 */ /* 0x000fe20002000000 */
[----:B------:R-:W-:-:S04]  /*0ba0*/  IMAD.IADD R9, R8, 0x1, R13 ;  /* 0x0000000108097824 */ /* 0x000fc800078e020d */
[----:B------:R-:W-:Y:S01]  /*0bb0*/  IMAD.WIDE R16, R9, 0x4, R16 ;  /* 0x0000000409107825 */ /* 0x000fe200078e0210 */
[----:B------:R-:W-:Y:S02]  /*0bc0*/  CS2R R8, SRZ ;  /* 0x0000000000087805 */ /* 0x000fe4000001ff00 */
[----:B0-----:R-:W-:-:S06]  /*0bd0*/  CS2R R10, SRZ ;  /* 0x00000000000a7805 */ /* 0x001fcc000001ff00 */
[----:B------:R0:W3:Y:S01]  /*0be0*/  @P0 LDG.E.EL.128 R8, desc[UR6][R16.64] ;  /* 0x0000000610080981 */ /* 0x0000e2000c2e1d00 */
[----:B------:R-:W-:-:S04]  /*0bf0*/  FSETP.GEU.AND P4, PT, R15, RZ, PT ;  /* 0x000000ff0f00720b */ /* 0x000fc80003f8e000 */
[----:B------:R-:W-:Y:S02]  /*0c00*/  FSEL R28, R15, RZ, P4 ;  /* 0x000000ff0f1c7208 */ /* 0x000fe40002000000 */
[C---:B------:R-:W-:Y:S01]  /*0c10*/  FSETP.GEU.AND P4, PT, R19.reuse, RZ, PT ;  /* 0x000000ff1300720b */ /* 0x040fe20003f8e000 */
[----:B------:R1:W-:Y:S01]  /*0c20*/  STS [R26+0xc0], R29 ;  /* 0x0000c01d1a007388 */ /* 0x0003e20000000800 */
[----:B0-----:R-:W0:Y:S02]  /*0c30*/  LDC.64 R16, c[0x0][0x240] ;  /* 0x00009000ff107b82 */ /* 0x001e240000000a00 */
[----:B------:R-:W-:Y:S01]  /*0c40*/  FSEL R27, R19, RZ, P4 ;  /* 0x000000ff131b7208 */ /* 0x000fe20002000000 */
[----:B------:R4:W-:Y:S04]  /*0c50*/  STS [R25+0x140], R28 ;  /* 0x0001401c19007388 */ /* 0x0009e80000000800 */
[----:B------:R5:W-:Y:S01]  /*0c60*/  STS [R18+0x1c0], R27 ;  /* 0x0001c01b12007388 */ /* 0x000be20000000800 */
[----:B-1----:R-:W-:-:S05]  /*0c70*/  IMAD.SHL.U32 R26, R3, 0x4, RZ ;  /* 0x00000004031a7824 */ /* 0x002fca00078e00ff */
[----:B------:R-:W-:-:S04]  /*0c80*/  SHF.R.U32.HI R15, RZ, 0x5, R26 ;  /* 0x00000005ff0f7819 */ /* 0x000fc8000001161a */
[----:B----4-:R-:W-:Y:S02]  /*0c90*/  SGXT.U32 R25, R15, 0x4 ;  /* 0x000000040f19781a */ /* 0x010fe40000000000 */
[----:B------:R-:W-:Y:S02]  /*0ca0*/  LOP3.LUT R26, R26, 0x1fc, RZ, 0xc0, !PT ;  /* 0x000001fc1a1a7812 */ /* 0x000fe400078ec0ff */
[----:B------:R-:W-:Y:S01]  /*0cb0*/  LEA R15, R25, UR4, 0x2 ;  /* 0x00000004190f7c11 */ /* 0x000fe2000f8e10ff */
[----:B------:R-:W-:-:S04]  /*0cc0*/  IMAD.IADD R19, R12, 0x1, R14 ;  /* 0x000000010c137824 */ /* 0x000fc800078e020e */
[----:B------:R-:W-:Y:S01]  /*0cd0*/  IMAD R15, R26, 0x4, R15 ;  /* 0x000000041a0f7824 */ /* 0x000fe200078e020f */
[----:B------:R-:W-:Y:S01]  /*0ce0*/  BAR.SYNC.DEFER_BLOCKING 0x0 ;  /* 0x0000000000007b1d */ /* 0x000fe20000010000 */
[----:B------:R-:W-:-:S05]  /*0cf0*/  IMAD.IADD R29, R12, 0x1, R13 ;  /* 0x000000010c1d7824 */ /* 0x000fca00078e020d */
[----:B------:R-:W-:Y:S04]  /*0d00*/  LDS R12, [R15] ;  /* 0x000000000f0c7984 */ /* 0x000fe80000000800 */
[----:B------:R-:W-:Y:S04]  /*0d10*/  LDS R13, [R15+0x4] ;  /* 0x000004000f0d7984 */ /* 0x000fe80000000800 */
[----:B------:R-:W-:Y:S04]  /*0d20*/  LDS R14, [R15+0x8] ;  /* 0x000008000f0e7984 */ /* 0x000fe80000000800 */
[----:B------:R-:W1:Y:S01]  /*0d30*/  LDS R15, [R15+0xc] ;  /* 0x00000c000f0f7984 */ /* 0x000e620000000800 */
[----:B-----5:R-:W-:Y:S01]  /*0d40*/  LOP3.LUT R27, R26, 0x200, RZ, 0xfc, !PT ;  /* 0x000002001a1b7812 */ /* 0x020fe200078efcff */
[----:B0-----:R-:W-:-:S03]  /*0d50*/  IMAD.WIDE R18, R19, 0x4, R16 ;  /* 0x0000000413127825 */ /* 0x001fc600078e0210 */
[----:B------:R-:W-:Y:S01]  /*0d60*/  SHF.R.U32.HI R27, RZ, 0x5, R27 ;  /* 0x00000005ff1b7819 */ /* 0x000fe2000001161b */
[----:B------:R-:W-:-:S03]  /*0d70*/  IMAD.WIDE R28, R29, 0x4, R16 ;  /* 0x000000041d1c7825 */ /* 0x000fc600078e0210 */
[C---:B------:R-:W-:Y:S01]  /*0d80*/  LEA R17, R27.reuse, UR4, 0x2 ;  /* 0x000000041b117c11 */ /* 0x040fe2000f8e10ff */
[----:B-1----:R0:W-:Y:S01]  /*0d90*/  @P3 STG.E.128 desc[UR6][R18.64], R12 ;  /* 0x0000000c12003986 */ /* 0x0021e2000c101d06 */
[----:B------:R-:W-:Y:S02]  /*0da0*/  LEA.HI R20, R20, UR4, RZ, 0x1f ;  /* 0x0000000414147c11 */ /* 0x000fe4000f8ff8ff */
[----:B------:R-:W-:Y:S02]  /*0db0*/  LEA R24, R24, UR4, 0x4 ;  /* 0x0000000418187c11 */ /* 0x000fe4000f8e20ff */
[----:B------:R-:W-:Y:S02]  /*0dc0*/  LEA R22, R22, UR4, 0x4 ;  /* 0x0000000416167c11 */ /* 0x000fe4000f8e20ff */
[----:B------:R-:W-:-:S05]  /*0dd0*/  LEA R27, R27, UR4, 0x4 ;  /* 0x000000041b1b7c11 */ /* 0x000fca000f8e20ff */
[----:B------:R-:W-:Y:S02]  /*0de0*/  IMAD R27, R26, 0x4, R27 ;  /* 0x000000041a1b7824 */ /* 0x000fe400078e021b */
[----:B--2---:R-:W-:Y:S01]  /*0df0*/  FADD R4, R12, R4 ;  /* 0x000000040c047221 */ /* 0x004fe20000000000 */
[----:B0-----:R-:W-:-:S05]  /*0e00*/  IMAD R12, R26, 0x4, R17 ;  /* 0x000000041a0c7824 */ /* 0x001fca00078e0211 */
[----:B------:R-:W-:Y:S04]  /*0e10*/  LDS R16, [R12+0x800] ;  /* 0x000800000c107984 */ /* 0x000fe80000000800 */
[----:B------:R-:W-:Y:S04]  /*0e20*/  LDS R17, [R12+0x804] ;  /* 0x000804000c117984 */ /* 0x000fe80000000800 */
[----:B------:R-:W-:Y:S04]  /*0e30*/  LDS R18, [R12+0x808] ;  /* 0x000808000c127984 */ /* 0x000fe80000000800 */
[----:B------:R0:W1:Y:S01]  /*0e40*/  LDS R19, [R12+0x80c] ;  /* 0x00080c000c137984 */ /* 0x0000620000000800 */
[----:B------:R-:W-:Y:S01]  /*0e50*/  FADD R6, R14, R6 ;  /* 0x000000060e067221 */ /* 0x000fe20000000000 */
[----:B------:R-:W-:-:S05]  /*0e60*/  LOP3.LUT R14, R3, 0x7f, RZ, 0xc0, !PT ;  /* 0x0000007f030e7812 */ /* 0x000fca00078ec0ff */
[----:B------:R-:W-:Y:S01]  /*0e70*/  IMAD.IADD R25, R25, 0x1, R14 ;  /* 0x0000000119197824 */ /* 0x000fe200078e020e */
[----:B------:R-:W-:Y:S01]  /*0e80*/  LEA R14, R23, UR4, 0x4 ;  /* 0x00000004170e7c11 */ /* 0x000fe2000f8e20ff */
[----:B------:R-:W-:Y:S02]  /*0e90*/  IMAD R3, R21, 0x4, R20 ;  /* 0x0000000415037824 */ /* 0x000fe400078e0214 */
[----:B------:R-:W-:Y:S01]  /*0ea0*/  FADD R5, R13, R5 ;  /* 0x000000050d057221 */ /* 0x000fe20000000000 */
[C---:B------:R-:W-:Y:S02]  /*0eb0*/  IMAD R13, R21.reuse, 0x4, R24 ;  /* 0x00000004150d7824 */ /* 0x040fe400078e0218 */
[----:B------:R-:W-:Y:S02]  /*0ec0*/  IMAD R14, R21, 0x4, R14 ;  /* 0x00000004150e7824 */ /* 0x000fe400078e020e */
[----:B0-----:R-:W-:Y:S01]  /*0ed0*/  FADD R12, R15, R7 ;  /* 0x000000070f0c7221 */ /* 0x001fe20000000000 */
[----:B------:R-:W-:Y:S01]  /*0ee0*/  IMAD R21, R21, 0x4, R22 ;  /* 0x0000000415157824 */ /* 0x000fe200078e0216 */
[----:B-1----:R0:W-:Y:S01]  /*0ef0*/  @P0 STG.E.128 desc[UR6][R28.64], R16 ;  /* 0x000000101c000986 */ /* 0x0021e2000c101d06 */
[----:B------:R-:W-:Y:S01]  /*0f00*/  BAR.SYNC.DEFER_BLOCKING 0x0 ;  /* 0x0000000000007b1d */ /* 0x000fe20000010000 */
[----:B---3--:R-:W-:Y:S01]  /*0f10*/  FADD R20, R16, R8 ;  /* 0x0000000810147221 */ /* 0x008fe20000000000 */
[----:B------:R-:W-:Y:S01]  /*0f20*/  FADD R7, R17, R9 ;  /* 0x0000000911077221 */ /* 0x000fe20000000000 */
[----:B------:R-:W-:Y:S01]  /*0f30*/  FADD R22, R18, R10 ;  /* 0x0000000a12167221 */ /* 0x000fe20000000000 */
[----:B------:R-:W-:-:S02]  /*0f40*/  FADD R24, R19, R11 ;  /* 0x0000000b13187221 */ /* 0x000fc40000000000 */
[----:B------:R-:W-:Y:S01]  /*0f50*/  STS [R3], R4 ;  /* 0x0000000403007388 */ /* 0x000fe20000000800 */
[----:B------:R-:W-:Y:S01]  /*0f60*/  LEA R8, R25, UR4, 0x4 ;  /* 0x0000000419087c11 */ /* 0x000fe2000f8e20ff */
[----:B0-----:R-:W0:Y:S02]  /*0f70*/  LDC.64 R16, c[0x0][0x248] ;  /* 0x00009200ff107b82 */ /* 0x001e240000000a00 */
[----:B------:R0:W-:Y:S04]  /*0f80*/  STS [R14+0x80], R5 ;  /* 0x000080050e007388 */ /* 0x0001e80000000800 */
[----:B------:R-:W-:Y:S04]  /*0f90*/  STS [R13+0x100], R6 ;  /* 0x000100060d007388 */ /* 0x000fe80000000800 */
[----:B------:R-:W-:Y:S04]  /*0fa0*/  STS [R21+0x180], R12 ;  /* 0x0001800c15007388 */ /* 0x000fe80000000800 */
[----:B------:R-:W-:Y:S04]  /*0fb0*/  STS [R3+0x40], R20 ;  /* 0x0000401403007388 */ /* 0x000fe80000000800 */
[----:B------:R-:W-:Y:S04]  /*0fc0*/  STS [R14+0xc0], R7 ;  /* 0x0000c0070e007388 */ /* 0x000fe80000000800 */
[----:B------:R-:W-:Y:S04]  /*0fd0*/  STS [R13+0x140], R22 ;  /* 0x000140160d007388 */ /* 0x000fe80000000800 */
[----:B------:R-:W-:Y:S01]  /*0fe0*/  STS [R21+0x1c0], R24 ;  /* 0x0001c01815007388 */ /* 0x000fe20000000800 */
[----:B------:R-:W-:Y:S06]  /*0ff0*/  BAR.SYNC.DEFER_BLOCKING 0x0 ;  /* 0x0000000000007b1d */ /* 0x000fec0000010000 */
[----:B------:R-:W1:Y:S01]  /*1000*/  LDS.128 R8, [R8] ;  /* 0x0000000008087984 */ /* 0x000e620000000c00 */
[----:B0-----:R-:W-:-:S05]  /*1010*/  IMAD.WIDE R4, R2, 0x4, R16 ;  /* 0x0000000402047825 */ /* 0x001fca00078e0210 */
[----:B-1----:R0:W-:Y:S02]  /*1020*/  @P2 STG.E.128 desc[UR6][R4.64], R8 ;  /* 0x0000000804002986 */ /* 0x0021e4000c101d06 */
[----:B0-----:R-:W-:Y:S05]  /*1030*/  @!P1 EXIT ;  /* 0x000000000000994d */ /* 0x001fea0003800000 */
[----:B------:R-:W0:Y:S01]  /*1040*/  LDS.128 R24, [R27+0x800] ;  /* 0x000800001b187984 */ /* 0x000e220000000c00 */
[----:B------:R-:W-:-:S05]  /*1050*/  IMAD.WIDE R2, R0, 0x4, R16 ;  /* 0x0000000400027825 */ /* 0x000fca00078e0210 */
[----:B0-----:R-:W-:Y:S01]  /*1060*/  STG.E.128 desc[UR6][R2.64], R24 ;  /* 0x0000001802007986 */ /* 0x001fe2000c101d06 */
[----:B------:R-:W-:Y:S05]  /*1070*/  EXIT ;  /* 0x000000000000794d */ /* 0x000fea0003800000 */
.L_x_0:
[----:B------:R-:W-:-:S00]  /*1080*/  BRA `(.L_x_0) ;  /* 0xfffffffc00fc7947 */ /* 0x000fc0000383ffff */
[----:B------:R-:W-:-:S00]  /*1090*/  NOP ;  /* 0x0000000000007918 */ /* 0x000fc00000000000 */
        /* <DEDUP_REMOVED lines=14> */
.L_x_1:


//--------------------- .nv.global.init           --------------------------
	.section	.nv.global.init,"aw",@progbits
.nv.global.init:
	.type		_$_str,@object
	.size		_$_str,(_$_str_$_2 - _$_str)
_$_str:
        /*0000*/ 	.byte	0x5f, 0x5f, 0x43, 0x55, 0x44, 0x41, 0x5f, 0x46, 0x54, 0x5a, 0x00
	.type		_$_str_$_2,@object
	.size		_$_str_$_2,(.L_1 - _$_str_$_2)
_$_str_$_2:
        /*000b*/ 	.byte	0x5f, 0x5f, 0x43, 0x55, 0x44, 0x41, 0x5f, 0x50, 0x52, 0x45, 0x43, 0x5f, 0x53, 0x51, 0x52, 0x54
        /*001b*/ 	.byte	0x00
.L_1:


//--------------------- .nv.shared.triton_poi_fused__native_batch_norm_legit_no_training_add_relu_10 --------------------------
	.section	.nv.shared.triton_poi_fused__native_batch_norm_legit_no_training_add_relu_10,"aw",@nobits
	.sectionflags	@""
	.align	16
	.zero		1024


//--------------------- .nv.constant0.triton_poi_fused__native_batch_norm_legit_no_training_add_relu_10 --------------------------
	.section	.nv.constant0.triton_poi_fused__native_batch_norm_legit_no_training_add_relu_10,"a",@progbits
	.sectionflags	@""
	.align	4
.nv.constant0.triton_poi_fused__native_batch_norm_legit_no_training_add_relu_10:
	.zero		600
